	.headerflags	@"EF_CUDA_TEXMODE_UNIFIED EF_CUDA_64BIT_ADDRESS EF_CUDA_ACCELERATORS EF_CUDA_SM90 EF_CUDA_VIRTUAL_SM(EF_CUDA_SM90)"
	.elftype	@"ET_EXEC"


//--------------------- .nv.info                  --------------------------
	.section	.nv.info,"",@"SHT_CUDA_INFO"
	.align	4


	//----- nvinfo : EIATTR_REGCOUNT
	.align		4
        /*0000*/ 	.byte	0x04, 0x2f
        /*0002*/ 	.short	(.L_1 - .L_0)
	.align		4
.L_0:
        /*0004*/ 	.word	index@(triton_poi_fused_convolution_2)
        /*0008*/ 	.word	0x0000000c


	//----- nvinfo : EIATTR_MIN_STACK_SIZE
	.align		4
.L_1:
        /*000c*/ 	.byte	0x04, 0x12
        /*000e*/ 	.short	(.L_3 - .L_2)
	.align		4
.L_2:
        /*0010*/ 	.word	index@(triton_poi_fused_convolution_2)
        /*0014*/ 	.word	0x00000000


	//----- nvinfo : EIATTR_FRAME_SIZE
	.align		4
.L_3:
        /*0018*/ 	.byte	0x04, 0x11
        /*001a*/ 	.short	(.L_5 - .L_4)
	.align		4
.L_4:
        /*001c*/ 	.word	index@(triton_poi_fused_convolution_2)
        /*0020*/ 	.word	0x00000000


	//----- nvinfo : EIATTR_MIN_STACK_SIZE
	.align		4
.L_5:
        /*0024*/ 	.byte	0x04, 0x12
        /*0026*/ 	.short	(.L_7 - .L_6)
	.align		4
.L_6:
        /*0028*/ 	.word	index@(triton_poi_fused_convolution_2)
        /*002c*/ 	.word	0x00000000
.L_7:


//--------------------- .nv.info.triton_poi_fused_convolution_2 --------------------------
	.section	.nv.info.triton_poi_fused_convolution_2,"",@"SHT_CUDA_INFO"
	.sectionflags	@""
	.align	4


	//----- nvinfo : EIATTR_CUDA_API_VERSION
	.align		4
        /*0000*/ 	.byte	0x04, 0x37
        /*0002*/ 	.short	(.L_9 - .L_8)
.L_8:
        /*0004*/ 	.word	0x0000007c


	//----- nvinfo : EIATTR_KPARAM_INFO
	.align		4
.L_9:
        /*0008*/ 	.byte	0x04, 0x17
        /*000a*/ 	.short	(.L_11 - .L_10)
.L_10:
        /*000c*/ 	.word	0x00000000
        /*0010*/ 	.short	0x0002
        /*0012*/ 	.short	0x0010
        /*0014*/ 	.byte	0x00, 0xf0, 0x11, 0x00


	//----- nvinfo : EIATTR_KPARAM_INFO
	.align		4
.L_11:
        /*0018*/ 	.byte	0x04, 0x17
        /*001a*/ 	.short	(.L_13 - .L_12)
.L_12:
        /*001c*/ 	.word	0x00000000
        /*0020*/ 	.short	0x0001
        /*0022*/ 	.short	0x0008
        /*0024*/ 	.byte	0x00, 0xf4, 0x21, 0x00


	//----- nvinfo : EIATTR_KPARAM_INFO
	.align		4
.L_13:
        /*0028*/ 	.byte	0x04, 0x17
        /*002a*/ 	.short	(.L_15 - .L_14)
.L_14:
        /*002c*/ 	.word	0x00000000
        /*0030*/ 	.short	0x0000
        /*0032*/ 	.short	0x0000
        /*0034*/ 	.byte	0x00, 0xf4, 0x21, 0x00


	//----- nvinfo : EIATTR_SPARSE_MMA_MASK
	.align		4
.L_15:
        /*0038*/ 	.byte	0x03, 0x50
        /*003a*/ 	.short	0x0000


	//----- nvinfo : EIATTR_MAXREG_COUNT
	.align		4
        /*003c*/ 	.byte	0x03, 0x1b
        /*003e*/ 	.short	0x00ff


	//----- nvinfo : EIATTR_EXIT_INSTR_OFFSETS
	.align		4
        /*0040*/ 	.byte	0x04, 0x1c
        /*0042*/ 	.short	(.L_17 - .L_16)


	//   ....[0]....
.L_16:
        /*0044*/ 	.word	0x00000170


	//   ....[1]....
        /*0048*/ 	.word	0x00000190


	//----- nvinfo : EIATTR_REQNTID
	.align		4
.L_17:
        /*004c*/ 	.byte	0x04, 0x10
        /*004e*/ 	.short	(.L_19 - .L_18)
.L_18:
        /*0050*/ 	.word	0x00000080
        /*0054*/ 	.word	0x00000001
        /*0058*/ 	.word	0x00000001


	//----- nvinfo : EIATTR_CBANK_PARAM_SIZE
	.align		4
.L_19:
        /*005c*/ 	.byte	0x03, 0x19
        /*005e*/ 	.short	0x0014


	//----- nvinfo : EIATTR_PARAM_CBANK
	.align		4
        /*0060*/ 	.byte	0x04, 0x0a
        /*0062*/ 	.short	(.L_21 - .L_20)
	.align		4
.L_20:
        /*0064*/ 	.word	index@(.nv.constant0.triton_poi_fused_convolution_2)
        /*0068*/ 	.short	0x0210
        /*006a*/ 	.short	0x0014


	//----- nvinfo : EIATTR_SW_WAR
	.align		4
.L_21:
        /*006c*/ 	.byte	0x04, 0x36
        /*006e*/ 	.short	(.L_23 - .L_22)
.L_22:
        /*0070*/ 	.word	0x00000008
.L_23:


//--------------------- .nv.callgraph             --------------------------
	.section	.nv.callgraph,"",@"SHT_CUDA_CALLGRAPH"
	.align	4
	.sectionentsize	8
	.align		4
        /*0000*/ 	.word	0x00000000
	.align		4
        /*0004*/ 	.word	0xffffffff
	.align		4
        /*0008*/ 	.word	0x00000000
	.align		4
        /*000c*/ 	.word	0xfffffffe
	.align		4
        /*0010*/ 	.word	0x00000000
	.align		4
        /*0014*/ 	.word	0xfffffffd
	.align		4
        /*0018*/ 	.word	0x00000000
	.align		4
        /*001c*/ 	.word	0xfffffffc


//--------------------- .text.triton_poi_fused_convolution_2 --------------------------
	.section	.text.triton_poi_fused_convolution_2,"ax",@progbits
	.align	128
        .global         triton_poi_fused_convolution_2
        .type           triton_poi_fused_convolution_2,@function
        .size           triton_poi_fused_convolution_2,(.L_x_1 - triton_poi_fused_convolution_2)
        .other          triton_poi_fused_convolution_2,@"STO_CUDA_ENTRY STV_DEFAULT"
triton_poi_fused_convolution_2:
.text.triton_poi_fused_convolution_2:
[----:B------:R-:W0:Y:S02]  /*0000*/  LDC R1, c[0x0][0x28] ;  /* 0x00000a00ff017b82 */ /* 0x000e240000000800 */
[----:B------:R-:W1:Y:S01]  /*0010*/  S2R R0, SR_TID.X ;  /* 0x0000000000007919 */ /* 0x000e620000002100 */
[----:B------:R-:W2:Y:S01]  /*0020*/  LDC.64 R2, c[0x0][0x210] ;  /* 0x00008400ff027b82 */ /* 0x000ea20000000a00 */
[----:B------:R-:W-:Y:S01]  /*0030*/  ULDC.64 UR4, c[0x0][0x208] ;  /* 0x0000820000047ab9 */ /* 0x000fe20000000a00 */
[----:B------:R-:W3:Y:S06]  /*0040*/  S2R R7, SR_CTAID.X ;  /* 0x0000000000077919 */ /* 0x000eec0000002500 */
[----:B------:R-:W4:Y:S01]  /*0050*/  LDC.64 R4, c[0x0][0x218] ;  /* 0x00008600ff047b82 */ /* 0x000f220000000a00 */
[----:B-1----:R-:W-:Y:S01]  /*0060*/  IMAD.SHL.U32 R0, R0, 0x2, RZ ;  /* 0x0000000200007824 */ /* 0x002fe200078e00ff */
[----:B---3--:R-:W-:-:S04]  /*0070*/  SHF.R.S32.HI R6, RZ, 0x17, R7 ;  /* 0x00000017ff067819 */ /* 0x008fc80000011407 */
[----:B------:R-:W-:-:S05]  /*0080*/  LOP3.LUT R0, R0, 0xfe, RZ, 0xc0, !PT ;  /* 0x000000fe00007812 */ /* 0x000fca00078ec0ff */
[----:B------:R-:W-:Y:S01]  /*0090*/  IMAD R7, R7, 0x100, R0 ;  /* 0x0000010007077824 */ /* 0x000fe200078e0200 */
[----:B------:R-:W-:-:S03]  /*00a0*/  SGXT R0, R6, 0x1 ;  /* 0x000000010600781a */ /* 0x000fc60000000200 */
[C---:B--2---:R-:W-:Y:S01]  /*00b0*/  IMAD.WIDE R2, R7.reuse, 0x4, R2 ;  /* 0x0000000407027825 */ /* 0x044fe200078e0202 */
[----:B------:R-:W-:Y:S02]  /*00c0*/  LEA.HI R0, R0, R7, RZ, 0x6 ;  /* 0x0000000700007211 */ /* 0x000fe400078f30ff */
[----:B------:R-:W-:Y:S02]  /*00d0*/  ISETP.GE.AND P0, PT, R7, 0x100, PT ;  /* 0x000001000700780c */ /* 0x000fe40003f06270 */
[----:B------:R-:W-:-:S05]  /*00e0*/  LOP3.LUT R0, R0, 0xffffffc0, RZ, 0xc0, !PT ;  /* 0xffffffc000007812 */ /* 0x000fca00078ec0ff */
[----:B------:R-:W-:Y:S01]  /*00f0*/  IMAD.IADD R9, R7, 0x1, -R0 ;  /* 0x0000000107097824 */ /* 0x000fe200078e0a00 */
[----:B------:R-:W-:-:S03]  /*0100*/  CS2R R6, SRZ ;  /* 0x0000000000067805 */ /* 0x000fc6000001ff00 */
[----:B----4-:R-:W-:Y:S01]  /*0110*/  IMAD.WIDE R4, R9, 0x4, R4 ;  /* 0x0000000409047825 */ /* 0x010fe200078e0204 */
[----:B------:R-:W-:Y:S02]  /*0120*/  CS2R R8, SRZ ;  /* 0x0000000000087805 */ /* 0x000fe4000001ff00 */
[----:B------:R-:W2:Y:S04]  /*0130*/  @!P0 LDG.E.64 R6, desc[UR4][R2.64] ;  /* 0x0000000402068981 */ /* 0x000ea8000c1e1b00 */
[----:B------:R-:W2:Y:S02]  /*0140*/  @!P0 LDG.E.EL.64 R8, desc[UR4][R4.64] ;  /* 0x0000000404088981 */ /* 0x000ea4000c2e1b00 */
[----:B--2---:R-:W-:Y:S01]  /*0150*/  FADD R6, R8, R6 ;  /* 0x0000000608067221 */ /* 0x004fe20000000000 */
[----:B------:R-:W-:Y:S01]  /*0160*/  FADD R7, R9, R7 ;  /* 0x0000000709077221 */ /* 0x000fe20000000000 */
[----:B------:R-:W-:Y:S06]  /*0170*/  @P0 EXIT ;  /* 0x000000000000094d */ /* 0x000fec0003800000 */
[----:B------:R-:W-:Y:S01]  /*0180*/  STG.E.64 desc[UR4][R2.64], R6 ;  /* 0x0000000602007986 */ /* 0x000fe2000c101b04 */
[----:B------:R-:W-:Y:S05]  /*0190*/  EXIT ;  /* 0x000000000000794d */ /* 0x000fea0003800000 */
.L_x_0:
[----:B------:R-:W-:-:S00]  /*01a0*/  BRA `(.L_x_0) ;  /* 0xfffffffc00fc7947 */ /* 0x000fc0000383ffff */
[----:B------:R-:W-:-:S00]  /*01b0*/  NOP ;  /* 0x0000000000007918 */ /* 0x000fc00000000000 */
        /* <DEDUP_REMOVED lines=12> */
.L_x_1:


//--------------------- .nv.constant0.triton_poi_fused_convolution_2 --------------------------
	.section	.nv.constant0.triton_poi_fused_convolution_2,"a",@progbits
	.sectionflags	@""
	.align	4
.nv.constant0.triton_poi_fused_convolution_2:
	.zero		548
